//
// Generated by NVIDIA NVVM Compiler
//
// Compiler Build ID: CL-36424714
// Cuda compilation tools, release 13.0, V13.0.88
// Based on NVVM 20.0.0
//

.version 9.0
.target sm_100
.address_size 64

	// .globl	_Z7GPU_ADDPiS_i

.visible .entry _Z7GPU_ADDPiS_i(
	.param .u64 .ptr .align 1 _Z7GPU_ADDPiS_i_param_0,
	.param .u64 .ptr .align 1 _Z7GPU_ADDPiS_i_param_1,
	.param .u32 _Z7GPU_ADDPiS_i_param_2
)
{
	.reg .pred 	%p<2>;
	.reg .b32 	%r<9>;
	.reg .b64 	%rd<8>;

	ld.param.u64 	%rd1, [_Z7GPU_ADDPiS_i_param_0];
	ld.param.u64 	%rd2, [_Z7GPU_ADDPiS_i_param_1];
	ld.param.u32 	%r2, [_Z7GPU_ADDPiS_i_param_2];
	mov.u32 	%r3, %tid.x;
	mov.u32 	%r4, %ntid.x;
	mov.u32 	%r5, %ctaid.x;
	mad.lo.s32 	%r1, %r4, %r5, %r3;
	setp.gt.s32 	%p1, %r1, %r2;
	@%p1 bra 	$L__BB0_2;
	cvta.to.global.u64 	%rd3, %rd1;
	cvta.to.global.u64 	%rd4, %rd2;
	mul.wide.s32 	%rd5, %r1, 4;
	add.s64 	%rd6, %rd3, %rd5;
	ld.global.u32 	%r6, [%rd6];
	add.s64 	%rd7, %rd4, %rd5;
	ld.global.u32 	%r7, [%rd7];
	add.s32 	%r8, %r7, %r6;
	st.global.u32 	[%rd7], %r8;
$L__BB0_2:
	ret;

}


// ===== COMPILED SASS (sm_100) =====

	.target	sm_100

	.elftype	@"ET_EXEC"


//--------------------- .note.nv.tkinfo           --------------------------
	.section	.note.nv.tkinfo,"",@"SHT_NOTE"
	.sectionflags	@"SHF_NOTE_NV_TKINFO"
	.tkinfo
        /*0018*/ 	.word	0x00000002
        /*0030*/ 	.string	""
        /*0030*/ 	.string	"ptxas"
        /*0030*/ 	.string	"Cuda compilation tools, release 13.0, V13.0.88"
        /*0030*/ 	.string	"Build cuda_13.0.r13.0/compiler.36424714_0"
        /*0030*/ 	.string	"-arch sm_100 -m 64 "



//--------------------- .note.nv.cuinfo           --------------------------
	.section	.note.nv.cuinfo,"",@"SHT_NOTE"
	.sectionflags	@"SHF_NOTE_NV_CUINFO"
        /*0018*/ 	.short	0x0002
        /*001a*/ 	.short	0x0064
        /*001c*/ 	.short	0x0082
	.zero		2


//--------------------- .nv.info                  --------------------------
	.section	.nv.info,"",@"SHT_CUDA_INFO"
	.align	4


	//----- nvinfo : EIATTR_REGCOUNT
	.align		4
        /*0000*/ 	.byte	0x04, 0x2f
        /*0002*/ 	.short	(.L_1 - .L_0)
	.align		4
.L_0:
        /*0004*/ 	.word	index@(_Z7GPU_ADDPiS_i)
        /*0008*/ 	.word	0x0000000a


	//----- nvinfo : EIATTR_FRAME_SIZE
	.align		4
.L_1:
        /*000c*/ 	.byte	0x04, 0x11
        /*000e*/ 	.short	(.L_3 - .L_2)
	.align		4
.L_2:
        /*0010*/ 	.word	index@(_Z7GPU_ADDPiS_i)
        /*0014*/ 	.word	0x00000000


	//----- nvinfo : EIATTR_MIN_STACK_SIZE
	.align		4
.L_3:
        /*0018*/ 	.byte	0x04, 0x12
        /*001a*/ 	.short	(.L_5 - .L_4)
	.align		4
.L_4:
        /*001c*/ 	.word	index@(_Z7GPU_ADDPiS_i)
        /*0020*/ 	.word	0x00000000
.L_5:


//--------------------- .nv.compat                --------------------------
	.section	.nv.compat,"",@"SHT_CUDA_COMPAT_INFO"
	.align	4
        /*0000*/ 	.byte	0x02, 0x09, 0x00, 0x00, 0x02, 0x02, 0x01, 0x00, 0x02, 0x05, 0x05, 0x00, 0x03, 0x07, 0x01, 0x01
        /*0010*/ 	.byte	0x02, 0x03, 0x00, 0x00, 0x02, 0x06, 0x01, 0x00, 0x04, 0x0b, 0x08, 0x00, 0x09, 0x00, 0x00, 0x00
        /*0020*/ 	.byte	0x00, 0x00, 0x00, 0x00


//--------------------- .nv.info._Z7GPU_ADDPiS_i  --------------------------
	.section	.nv.info._Z7GPU_ADDPiS_i,"",@"SHT_CUDA_INFO"
	.sectionflags	@""
	.align	4


	//----- nvinfo : EIATTR_CUDA_API_VERSION
	.align		4
        /*0000*/ 	.byte	0x04, 0x37
        /*0002*/ 	.short	(.L_7 - .L_6)
.L_6:
        /*0004*/ 	.word	0x00000082


	//----- nvinfo : EIATTR_KPARAM_INFO
	.align		4
.L_7:
        /*0008*/ 	.byte	0x04, 0x17
        /*000a*/ 	.short	(.L_9 - .L_8)
.L_8:
        /*000c*/ 	.word	0x00000000
        /*0010*/ 	.short	0x0002
        /*0012*/ 	.short	0x0010
        /*0014*/ 	.byte	0x00, 0xf0, 0x11, 0x00


	//----- nvinfo : EIATTR_KPARAM_INFO
	.align		4
.L_9:
        /*0018*/ 	.byte	0x04, 0x17
        /*001a*/ 	.short	(.L_11 - .L_10)
.L_10:
        /*001c*/ 	.word	0x00000000
        /*0020*/ 	.short	0x0001
        /*0022*/ 	.short	0x0008
        /*0024*/ 	.byte	0x00, 0xf5, 0x21, 0x00


	//----- nvinfo : EIATTR_KPARAM_INFO
	.align		4
.L_11:
        /*0028*/ 	.byte	0x04, 0x17
        /*002a*/ 	.short	(.L_13 - .L_12)
.L_12:
        /*002c*/ 	.word	0x00000000
        /*0030*/ 	.short	0x0000
        /*0032*/ 	.short	0x0000
        /*0034*/ 	.byte	0x00, 0xf5, 0x21, 0x00


	//----- nvinfo : EIATTR_SPARSE_MMA_MASK
	.align		4
.L_13:
        /*0038*/ 	.byte	0x03, 0x50
        /*003a*/ 	.short	0x0000


	//----- nvinfo : EIATTR_MAXREG_COUNT
	.align		4
        /*003c*/ 	.byte	0x03, 0x1b
        /*003e*/ 	.short	0x00ff


	//----- nvinfo : EIATTR_MERCURY_ISA_VERSION
	.align		4
        /*0040*/ 	.byte	0x03, 0x5f
        /*0042*/ 	.short	0x0101


	//----- nvinfo : EIATTR_VRC_CTA_INIT_COUNT
	.align		4
        /*0044*/ 	.byte	0x02, 0x4a
	.zero		1
	.zero		1


	//----- nvinfo : EIATTR_EXIT_INSTR_OFFSETS
	.align		4
        /*0048*/ 	.byte	0x04, 0x1c
        /*004a*/ 	.short	(.L_15 - .L_14)


	//   ....[0]....
.L_14:
        /*004c*/ 	.word	0x00000070


	//   ....[1]....
        /*0050*/ 	.word	0x00000110


	//----- nvinfo : EIATTR_CBANK_PARAM_SIZE
	.align		4
.L_15:
        /*0054*/ 	.byte	0x03, 0x19
        /*0056*/ 	.short	0x0014


	//----- nvinfo : EIATTR_PARAM_CBANK
	.align		4
        /*0058*/ 	.byte	0x04, 0x0a
        /*005a*/ 	.short	(.L_17 - .L_16)
	.align		4
.L_16:
        /*005c*/ 	.word	index@(.nv.constant0._Z7GPU_ADDPiS_i)
        /*0060*/ 	.short	0x0380
        /*0062*/ 	.short	0x0014


	//----- nvinfo : EIATTR_SW_WAR
	.align		4
.L_17:
        /*0064*/ 	.byte	0x04, 0x36
        /*0066*/ 	.short	(.L_19 - .L_18)
.L_18:
        /*0068*/ 	.word	0x00000008
.L_19:


//--------------------- .nv.callgraph             --------------------------
	.section	.nv.callgraph,"",@"SHT_CUDA_CALLGRAPH"
	.align	4
	.sectionentsize	8
	.align		4
        /*0000*/ 	.word	0x00000000
	.align		4
        /*0004*/ 	.word	0xffffffff
	.align		4
        /*0008*/ 	.word	0x00000000
	.align		4
        /*000c*/ 	.word	0xfffffffe
	.align		4
        /*0010*/ 	.word	0x00000000
	.align		4
        /*0014*/ 	.word	0xfffffffd
	.align		4
        /*0018*/ 	.word	0x00000000
	.align		4
        /*001c*/ 	.word	0xfffffffc


//--------------------- .text._Z7GPU_ADDPiS_i     --------------------------
	.section	.text._Z7GPU_ADDPiS_i,"ax",@progbits
	.align	128
        .global         _Z7GPU_ADDPiS_i
        .type           _Z7GPU_ADDPiS_i,@function
        .size           _Z7GPU_ADDPiS_i,(.L_x_1 - _Z7GPU_ADDPiS_i)
        .other          _Z7GPU_ADDPiS_i,@"STO_CUDA_ENTRY STV_DEFAULT"
_Z7GPU_ADDPiS_i:
.text._Z7GPU_ADDPiS_i:
[----:B------:R-:W-:Y:S01]  /*0000*/  LDC R1, c[0x0][0x37c] ;  /* 0x0000df00ff017b82 */ /* 0x000fe20000000800 */
[----:B------:R-:W0:Y:S01]  /*0010*/  S2R R7, SR_TID.X ;  /* 0x0000000000077919 */ /* 0x000e220000002100 */
[----:B------:R-:W0:Y:S01]  /*0020*/  LDCU UR4, c[0x0][0x360] ;  /* 0x00006c00ff0477ac */ /* 0x000e220008000800 */
[----:B------:R-:W0:Y:S01]  /*0030*/  S2R R0, SR_CTAID.X ;  /* 0x0000000000007919 */ /* 0x000e220000002500 */
[----:B------:R-:W1:Y:S01]  /*0040*/  LDCU UR5, c[0x0][0x390] ;  /* 0x00007200ff0577ac */ /* 0x000e620008000800 */
[----:B0-----:R-:W-:-:S05]  /*0050*/  IMAD R7, R0, UR4, R7 ;  /* 0x0000000400077c24 */ /* 0x001fca000f8e0207 */
[----:B-1----:R-:W-:-:S13]  /*0060*/  ISETP.GT.AND P0, PT, R7, UR5, PT ;  /* 0x0000000507007c0c */ /* 0x002fda000bf04270 */
[----:B------:R-:W-:Y:S05]  /*0070*/  @P0 EXIT ;  /* 0x000000000000094d */ /* 0x000fea0003800000 */
[----:B------:R-:W0:Y:S01]  /*0080*/  LDC.64 R2, c[0x0][0x380] ;  /* 0x0000e000ff027b82 */ /* 0x000e220000000a00 */
[----:B------:R-:W1:Y:S07]  /*0090*/  LDCU.64 UR4, c[0x0][0x358] ;  /* 0x00006b00ff0477ac */ /* 0x000e6e0008000a00 */
[----:B------:R-:W2:Y:S01]  /*00a0*/  LDC.64 R4, c[0x0][0x388] ;  /* 0x0000e200ff047b82 */ /* 0x000ea20000000a00 */
[----:B0-----:R-:W-:-:S06]  /*00b0*/  IMAD.WIDE R2, R7, 0x4, R2 ;  /* 0x0000000407027825 */ /* 0x001fcc00078e0202 */
[----:B-1----:R-:W3:Y:S01]  /*00c0*/  LDG.E R2, desc[UR4][R2.64] ;  /* 0x0000000402027981 */ /* 0x002ee2000c1e1900 */
[----:B--2---:R-:W-:-:S05]  /*00d0*/  IMAD.WIDE R4, R7, 0x4, R4 ;  /* 0x0000000407047825 */ /* 0x004fca00078e0204 */
[----:B------:R-:W3:Y:S02]  /*00e0*/  LDG.E R7, desc[UR4][R4.64] ;  /* 0x0000000404077981 */ /* 0x000ee4000c1e1900 */
[----:B---3--:R-:W-:-:S05]  /*00f0*/  IADD3 R7, PT, PT, R2, R7, RZ ;  /* 0x0000000702077210 */ /* 0x008fca0007ffe0ff */
[----:B------:R-:W-:Y:S01]  /*0100*/  STG.E desc[UR4][R4.64], R7 ;  /* 0x0000000704007986 */ /* 0x000fe2000c101904 */
[----:B------:R-:W-:Y:S05]  /*0110*/  EXIT ;  /* 0x000000000000794d */ /* 0x000fea0003800000 */
.L_x_0:
[----:B------:R-:W-:-:S00]  /*0120*/  BRA `(.L_x_0) ;  /* 0xfffffffc00fc7947 */ /* 0x000fc0000383ffff */
[----:B------:R-:W-:-:S00]  /*0130*/  NOP ;  /* 0x0000000000007918 */ /* 0x000fc00000000000 */
        /* <DEDUP_REMOVED lines=12> */
.L_x_1:


//--------------------- .nv.shared.reserved.0     --------------------------
	.section	.nv.shared.reserved.0,"aw",@nobits
	.weak		__nv_reservedSMEM_offset_0_alias
	.size		__nv_reservedSMEM_offset_0_alias, 0, 64
	.other		__nv_reservedSMEM_offset_0_alias,@"STO_CUDA_RESERVED_SHARED STV_DEFAULT"
__nv_reservedSMEM_offset_0_alias:
	.zero		0
	.zero		64


//--------------------- .nv.constant0._Z7GPU_ADDPiS_i --------------------------
	.section	.nv.constant0._Z7GPU_ADDPiS_i,"a",@progbits
	.sectionflags	@""
	.align	4
.nv.constant0._Z7GPU_ADDPiS_i:
	.zero		916


//--------------------- SYMBOLS --------------------------

	.type		.nv.reservedSmem.offset0,@object
	.size		.nv.reservedSmem.offset0,0x4
